//
// Generated by NVIDIA NVVM Compiler
//
// Compiler Build ID: CL-36424714
// Cuda compilation tools, release 13.0, V13.0.88
// Based on NVVM 20.0.0
//

.version 9.0
.target sm_100
.address_size 64

	// .globl	_Z10isExecutedPiii

.visible .entry _Z10isExecutedPiii(
	.param .u64 .ptr .align 1 _Z10isExecutedPiii_param_0,
	.param .u32 _Z10isExecutedPiii_param_1,
	.param .u32 _Z10isExecutedPiii_param_2
)
{
	.reg .pred 	%p<4>;
	.reg .b32 	%r<6>;
	.reg .b64 	%rd<3>;

	ld.param.u64 	%rd1, [_Z10isExecutedPiii_param_0];
	ld.param.u32 	%r1, [_Z10isExecutedPiii_param_1];
	ld.param.u32 	%r2, [_Z10isExecutedPiii_param_2];
	mov.u32 	%r3, %ctaid.x;
	setp.eq.s32 	%p1, %r3, %r1;
	mov.u32 	%r4, %tid.x;
	setp.eq.s32 	%p2, %r4, %r2;
	and.pred  	%p3, %p1, %p2;
	selp.u32 	%r5, 1, 0, %p3;
	cvta.to.global.u64 	%rd2, %rd1;
	st.global.u32 	[%rd2], %r5;
	ret;

}


// ===== COMPILED SASS (sm_100) =====

	.target	sm_100

	.elftype	@"ET_EXEC"


//--------------------- .note.nv.tkinfo           --------------------------
	.section	.note.nv.tkinfo,"",@"SHT_NOTE"
	.sectionflags	@"SHF_NOTE_NV_TKINFO"
	.tkinfo
        /*0018*/ 	.word	0x00000002
        /*0030*/ 	.string	""
        /*0030*/ 	.string	"ptxas"
        /*0030*/ 	.string	"Cuda compilation tools, release 13.0, V13.0.88"
        /*0030*/ 	.string	"Build cuda_13.0.r13.0/compiler.36424714_0"
        /*0030*/ 	.string	"-arch sm_100 -m 64 "



//--------------------- .note.nv.cuinfo           --------------------------
	.section	.note.nv.cuinfo,"",@"SHT_NOTE"
	.sectionflags	@"SHF_NOTE_NV_CUINFO"
        /*0018*/ 	.short	0x0002
        /*001a*/ 	.short	0x0064
        /*001c*/ 	.short	0x0082
	.zero		2


//--------------------- .nv.info                  --------------------------
	.section	.nv.info,"",@"SHT_CUDA_INFO"
	.align	4


	//----- nvinfo : EIATTR_REGCOUNT
	.align		4
        /*0000*/ 	.byte	0x04, 0x2f
        /*0002*/ 	.short	(.L_1 - .L_0)
	.align		4
.L_0:
        /*0004*/ 	.word	index@(_Z10isExecutedPiii)
        /*0008*/ 	.word	0x00000008


	//----- nvinfo : EIATTR_FRAME_SIZE
	.align		4
.L_1:
        /*000c*/ 	.byte	0x04, 0x11
        /*000e*/ 	.short	(.L_3 - .L_2)
	.align		4
.L_2:
        /*0010*/ 	.word	index@(_Z10isExecutedPiii)
        /*0014*/ 	.word	0x00000000


	//----- nvinfo : EIATTR_MIN_STACK_SIZE
	.align		4
.L_3:
        /*0018*/ 	.byte	0x04, 0x12
        /*001a*/ 	.short	(.L_5 - .L_4)
	.align		4
.L_4:
        /*001c*/ 	.word	index@(_Z10isExecutedPiii)
        /*0020*/ 	.word	0x00000000
.L_5:


//--------------------- .nv.compat                --------------------------
	.section	.nv.compat,"",@"SHT_CUDA_COMPAT_INFO"
	.align	4
        /*0000*/ 	.byte	0x02, 0x09, 0x00, 0x00, 0x02, 0x02, 0x01, 0x00, 0x02, 0x05, 0x05, 0x00, 0x03, 0x07, 0x01, 0x01
        /*0010*/ 	.byte	0x02, 0x03, 0x00, 0x00, 0x02, 0x06, 0x01, 0x00, 0x04, 0x0b, 0x08, 0x00, 0x09, 0x00, 0x00, 0x00
        /*0020*/ 	.byte	0x00, 0x00, 0x00, 0x00


//--------------------- .nv.info._Z10isExecutedPiii --------------------------
	.section	.nv.info._Z10isExecutedPiii,"",@"SHT_CUDA_INFO"
	.sectionflags	@""
	.align	4


	//----- nvinfo : EIATTR_CUDA_API_VERSION
	.align		4
        /*0000*/ 	.byte	0x04, 0x37
        /*0002*/ 	.short	(.L_7 - .L_6)
.L_6:
        /*0004*/ 	.word	0x00000082


	//----- nvinfo : EIATTR_KPARAM_INFO
	.align		4
.L_7:
        /*0008*/ 	.byte	0x04, 0x17
        /*000a*/ 	.short	(.L_9 - .L_8)
.L_8:
        /*000c*/ 	.word	0x00000000
        /*0010*/ 	.short	0x0002
        /*0012*/ 	.short	0x000c
        /*0014*/ 	.byte	0x00, 0xf0, 0x11, 0x00


	//----- nvinfo : EIATTR_KPARAM_INFO
	.align		4
.L_9:
        /*0018*/ 	.byte	0x04, 0x17
        /*001a*/ 	.short	(.L_11 - .L_10)
.L_10:
        /*001c*/ 	.word	0x00000000
        /*0020*/ 	.short	0x0001
        /*0022*/ 	.short	0x0008
        /*0024*/ 	.byte	0x00, 0xf0, 0x11, 0x00


	//----- nvinfo : EIATTR_KPARAM_INFO
	.align		4
.L_11:
        /*0028*/ 	.byte	0x04, 0x17
        /*002a*/ 	.short	(.L_13 - .L_12)
.L_12:
        /*002c*/ 	.word	0x00000000
        /*0030*/ 	.short	0x0000
        /*0032*/ 	.short	0x0000
        /*0034*/ 	.byte	0x00, 0xf5, 0x21, 0x00


	//----- nvinfo : EIATTR_SPARSE_MMA_MASK
	.align		4
.L_13:
        /*0038*/ 	.byte	0x03, 0x50
        /*003a*/ 	.short	0x0000


	//----- nvinfo : EIATTR_MAXREG_COUNT
	.align		4
        /*003c*/ 	.byte	0x03, 0x1b
        /*003e*/ 	.short	0x00ff


	//----- nvinfo : EIATTR_MERCURY_ISA_VERSION
	.align		4
        /*0040*/ 	.byte	0x03, 0x5f
        /*0042*/ 	.short	0x0101


	//----- nvinfo : EIATTR_VRC_CTA_INIT_COUNT
	.align		4
        /*0044*/ 	.byte	0x02, 0x4a
	.zero		1
	.zero		1


	//----- nvinfo : EIATTR_EXIT_INSTR_OFFSETS
	.align		4
        /*0048*/ 	.byte	0x04, 0x1c
        /*004a*/ 	.short	(.L_15 - .L_14)


	//   ....[0]....
.L_14:
        /*004c*/ 	.word	0x000000a0


	//----- nvinfo : EIATTR_CBANK_PARAM_SIZE
	.align		4
.L_15:
        /*0050*/ 	.byte	0x03, 0x19
        /*0052*/ 	.short	0x0010


	//----- nvinfo : EIATTR_PARAM_CBANK
	.align		4
        /*0054*/ 	.byte	0x04, 0x0a
        /*0056*/ 	.short	(.L_17 - .L_16)
	.align		4
.L_16:
        /*0058*/ 	.word	index@(.nv.constant0._Z10isExecutedPiii)
        /*005c*/ 	.short	0x0380
        /*005e*/ 	.short	0x0010


	//----- nvinfo : EIATTR_SW_WAR
	.align		4
.L_17:
        /*0060*/ 	.byte	0x04, 0x36
        /*0062*/ 	.short	(.L_19 - .L_18)
.L_18:
        /*0064*/ 	.word	0x00000008
.L_19:


//--------------------- .nv.callgraph             --------------------------
	.section	.nv.callgraph,"",@"SHT_CUDA_CALLGRAPH"
	.align	4
	.sectionentsize	8
	.align		4
        /*0000*/ 	.word	0x00000000
	.align		4
        /*0004*/ 	.word	0xffffffff
	.align		4
        /*0008*/ 	.word	0x00000000
	.align		4
        /*000c*/ 	.word	0xfffffffe
	.align		4
        /*0010*/ 	.word	0x00000000
	.align		4
        /*0014*/ 	.word	0xfffffffd
	.align		4
        /*0018*/ 	.word	0x00000000
	.align		4
        /*001c*/ 	.word	0xfffffffc


//--------------------- .text._Z10isExecutedPiii  --------------------------
	.section	.text._Z10isExecutedPiii,"ax",@progbits
	.align	128
        .global         _Z10isExecutedPiii
        .type           _Z10isExecutedPiii,@function
        .size           _Z10isExecutedPiii,(.L_x_1 - _Z10isExecutedPiii)
        .other          _Z10isExecutedPiii,@"STO_CUDA_ENTRY STV_DEFAULT"
_Z10isExecutedPiii:
.text._Z10isExecutedPiii:
[----:B------:R-:W-:Y:S01]  /*0000*/  LDC R1, c[0x0][0x37c] ;  /* 0x0000df00ff017b82 */ /* 0x000fe20000000800 */
[----:B------:R-:W0:Y:S07]  /*0010*/  S2R R0, SR_TID.X ;  /* 0x0000000000007919 */ /* 0x000e2e0000002100 */
[----:B------:R-:W0:Y:S01]  /*0020*/  LDC.64 R4, c[0x0][0x388] ;  /* 0x0000e200ff047b82 */ /* 0x000e220000000a00 */
[----:B------:R-:W1:Y:S07]  /*0030*/  LDCU.64 UR4, c[0x0][0x358] ;  /* 0x00006b00ff0477ac */ /* 0x000e6e0008000a00 */
[----:B------:R-:W2:Y:S08]  /*0040*/  S2UR UR6, SR_CTAID.X ;  /* 0x00000000000679c3 */ /* 0x000eb00000002500 */
[----:B------:R-:W1:Y:S01]  /*0050*/  LDC.64 R2, c[0x0][0x380] ;  /* 0x0000e000ff027b82 */ /* 0x000e620000000a00 */
[----:B0-----:R-:W-:-:S04]  /*0060*/  ISETP.NE.AND P0, PT, R0, R5, PT ;  /* 0x000000050000720c */ /* 0x001fc80003f05270 */
[----:B--2---:R-:W-:-:S04]  /*0070*/  ISETP.EQ.AND P0, PT, R4, UR6, !P0 ;  /* 0x0000000604007c0c */ /* 0x004fc8000c702270 */
[----:B------:R-:W-:-:S05]  /*0080*/  SEL R5, RZ, 0x1, !P0 ;  /* 0x00000001ff057807 */ /* 0x000fca0004000000 */
[----:B-1----:R-:W-:Y:S01]  /*0090*/  STG.E desc[UR4][R2.64], R5 ;  /* 0x0000000502007986 */ /* 0x002fe2000c101904 */
[----:B------:R-:W-:Y:S05]  /*00a0*/  EXIT ;  /* 0x000000000000794d */ /* 0x000fea0003800000 */
.L_x_0:
[----:B------:R-:W-:-:S00]  /*00b0*/  BRA `(.L_x_0) ;  /* 0xfffffffc00fc7947 */ /* 0x000fc0000383ffff */
[----:B------:R-:W-:-:S00]  /*00c0*/  NOP ;  /* 0x0000000000007918 */ /* 0x000fc00000000000 */
        /* <DEDUP_REMOVED lines=11> */
.L_x_1:


//--------------------- .nv.shared.reserved.0     --------------------------
	.section	.nv.shared.reserved.0,"aw",@nobits
	.weak		__nv_reservedSMEM_offset_0_alias
	.size		__nv_reservedSMEM_offset_0_alias, 0, 64
	.other		__nv_reservedSMEM_offset_0_alias,@"STO_CUDA_RESERVED_SHARED STV_DEFAULT"
__nv_reservedSMEM_offset_0_alias:
	.zero		0
	.zero		64


//--------------------- .nv.constant0._Z10isExecutedPiii --------------------------
	.section	.nv.constant0._Z10isExecutedPiii,"a",@progbits
	.sectionflags	@""
	.align	4
.nv.constant0._Z10isExecutedPiii:
	.zero		912


//--------------------- SYMBOLS --------------------------

	.type		.nv.reservedSmem.offset0,@object
	.size		.nv.reservedSmem.offset0,0x4
